//
// Generated by NVIDIA NVVM Compiler
//
// Compiler Build ID: CL-36424714
// Cuda compilation tools, release 13.0, V13.0.88
// Based on NVVM 20.0.0
//

.version 9.0
.target sm_100
.address_size 64

	// .globl	_Z9scale_fftPfii

.visible .entry _Z9scale_fftPfii(
	.param .u64 .ptr .align 1 _Z9scale_fftPfii_param_0,
	.param .u32 _Z9scale_fftPfii_param_1,
	.param .u32 _Z9scale_fftPfii_param_2
)
{
	.reg .pred 	%p<2>;
	.reg .b32 	%r<10>;
	.reg .b32 	%f<6>;
	.reg .b64 	%rd<5>;

	ld.param.u64 	%rd1, [_Z9scale_fftPfii_param_0];
	ld.param.u32 	%r2, [_Z9scale_fftPfii_param_1];
	ld.param.u32 	%r3, [_Z9scale_fftPfii_param_2];
	mov.u32 	%r4, %ntid.x;
	mov.u32 	%r5, %ctaid.x;
	mov.u32 	%r6, %tid.x;
	mad.lo.s32 	%r1, %r4, %r5, %r6;
	setp.ge.s32 	%p1, %r1, %r3;
	@%p1 bra 	$L__BB0_2;
	cvta.to.global.u64 	%rd2, %rd1;
	mul.lo.s32 	%r7, %r2, %r2;
	mul.lo.s32 	%r8, %r7, %r2;
	cvt.rn.f32.s32 	%f1, %r8;
	shl.b32 	%r9, %r1, 1;
	mul.wide.s32 	%rd3, %r9, 4;
	add.s64 	%rd4, %rd2, %rd3;
	ld.global.f32 	%f2, [%rd4];
	div.rn.f32 	%f3, %f2, %f1;
	st.global.f32 	[%rd4], %f3;
	ld.global.f32 	%f4, [%rd4+4];
	div.rn.f32 	%f5, %f4, %f1;
	st.global.f32 	[%rd4+4], %f5;
$L__BB0_2:
	ret;

}


// ===== COMPILED SASS (sm_100) =====

	.target	sm_100

	.elftype	@"ET_EXEC"


//--------------------- .note.nv.tkinfo           --------------------------
	.section	.note.nv.tkinfo,"",@"SHT_NOTE"
	.sectionflags	@"SHF_NOTE_NV_TKINFO"
	.tkinfo
        /*0018*/ 	.word	0x00000002
        /*0030*/ 	.string	""
        /*0030*/ 	.string	"ptxas"
        /*0030*/ 	.string	"Cuda compilation tools, release 13.0, V13.0.88"
        /*0030*/ 	.string	"Build cuda_13.0.r13.0/compiler.36424714_0"
        /*0030*/ 	.string	"-arch sm_100 -m 64 "



//--------------------- .note.nv.cuinfo           --------------------------
	.section	.note.nv.cuinfo,"",@"SHT_NOTE"
	.sectionflags	@"SHF_NOTE_NV_CUINFO"
        /*0018*/ 	.short	0x0002
        /*001a*/ 	.short	0x0064
        /*001c*/ 	.short	0x0082
	.zero		2


//--------------------- .nv.info                  --------------------------
	.section	.nv.info,"",@"SHT_CUDA_INFO"
	.align	4


	//----- nvinfo : EIATTR_REGCOUNT
	.align		4
        /*0000*/ 	.byte	0x04, 0x2f
        /*0002*/ 	.short	(.L_1 - .L_0)
	.align		4
.L_0:
        /*0004*/ 	.word	index@(_Z9scale_fftPfii)
        /*0008*/ 	.word	0x00000011


	//----- nvinfo : EIATTR_FRAME_SIZE
	.align		4
.L_1:
        /*000c*/ 	.byte	0x04, 0x11
        /*000e*/ 	.short	(.L_3 - .L_2)
	.align		4
.L_2:
        /*0010*/ 	.word	index@($__internal_0_$__cuda_sm3x_div_rn_noftz_f32_slowpath)
        /*0014*/ 	.word	0x00000000


	//----- nvinfo : EIATTR_FRAME_SIZE
	.align		4
.L_3:
        /*0018*/ 	.byte	0x04, 0x11
        /*001a*/ 	.short	(.L_5 - .L_4)
	.align		4
.L_4:
        /*001c*/ 	.word	index@(_Z9scale_fftPfii)
        /*0020*/ 	.word	0x00000000


	//----- nvinfo : EIATTR_MIN_STACK_SIZE
	.align		4
.L_5:
        /*0024*/ 	.byte	0x04, 0x12
        /*0026*/ 	.short	(.L_7 - .L_6)
	.align		4
.L_6:
        /*0028*/ 	.word	index@(_Z9scale_fftPfii)
        /*002c*/ 	.word	0x00000000
.L_7:


//--------------------- .nv.compat                --------------------------
	.section	.nv.compat,"",@"SHT_CUDA_COMPAT_INFO"
	.align	4
        /*0000*/ 	.byte	0x02, 0x09, 0x00, 0x00, 0x02, 0x02, 0x01, 0x00, 0x02, 0x05, 0x05, 0x00, 0x03, 0x07, 0x01, 0x01
        /*0010*/ 	.byte	0x02, 0x03, 0x00, 0x00, 0x02, 0x06, 0x01, 0x00, 0x04, 0x0b, 0x08, 0x00, 0x01, 0x00, 0x00, 0x00
        /*0020*/ 	.byte	0x00, 0x00, 0x00, 0x00


//--------------------- .nv.info._Z9scale_fftPfii --------------------------
	.section	.nv.info._Z9scale_fftPfii,"",@"SHT_CUDA_INFO"
	.sectionflags	@""
	.align	4


	//----- nvinfo : EIATTR_CUDA_API_VERSION
	.align		4
        /*0000*/ 	.byte	0x04, 0x37
        /*0002*/ 	.short	(.L_9 - .L_8)
.L_8:
        /*0004*/ 	.word	0x00000082


	//----- nvinfo : EIATTR_KPARAM_INFO
	.align		4
.L_9:
        /*0008*/ 	.byte	0x04, 0x17
        /*000a*/ 	.short	(.L_11 - .L_10)
.L_10:
        /*000c*/ 	.word	0x00000000
        /*0010*/ 	.short	0x0002
        /*0012*/ 	.short	0x000c
        /*0014*/ 	.byte	0x00, 0xf0, 0x11, 0x00


	//----- nvinfo : EIATTR_KPARAM_INFO
	.align		4
.L_11:
        /*0018*/ 	.byte	0x04, 0x17
        /*001a*/ 	.short	(.L_13 - .L_12)
.L_12:
        /*001c*/ 	.word	0x00000000
        /*0020*/ 	.short	0x0001
        /*0022*/ 	.short	0x0008
        /*0024*/ 	.byte	0x00, 0xf0, 0x11, 0x00


	//----- nvinfo : EIATTR_KPARAM_INFO
	.align		4
.L_13:
        /*0028*/ 	.byte	0x04, 0x17
        /*002a*/ 	.short	(.L_15 - .L_14)
.L_14:
        /*002c*/ 	.word	0x00000000
        /*0030*/ 	.short	0x0000
        /*0032*/ 	.short	0x0000
        /*0034*/ 	.byte	0x00, 0xf5, 0x21, 0x00


	//----- nvinfo : EIATTR_SPARSE_MMA_MASK
	.align		4
.L_15:
        /*0038*/ 	.byte	0x03, 0x50
        /*003a*/ 	.short	0x0000


	//----- nvinfo : EIATTR_MAXREG_COUNT
	.align		4
        /*003c*/ 	.byte	0x03, 0x1b
        /*003e*/ 	.short	0x00ff


	//----- nvinfo : EIATTR_MERCURY_ISA_VERSION
	.align		4
        /*0040*/ 	.byte	0x03, 0x5f
        /*0042*/ 	.short	0x0101


	//----- nvinfo : EIATTR_VRC_CTA_INIT_COUNT
	.align		4
        /*0044*/ 	.byte	0x02, 0x4a
	.zero		1
	.zero		1


	//----- nvinfo : EIATTR_EXIT_INSTR_OFFSETS
	.align		4
        /*0048*/ 	.byte	0x04, 0x1c
        /*004a*/ 	.short	(.L_17 - .L_16)


	//   ....[0]....
.L_16:
        /*004c*/ 	.word	0x00000070


	//   ....[1]....
        /*0050*/ 	.word	0x000002f0


	//----- nvinfo : EIATTR_CRS_STACK_SIZE
	.align		4
.L_17:
        /*0054*/ 	.byte	0x04, 0x1e
        /*0056*/ 	.short	(.L_19 - .L_18)
.L_18:
        /*0058*/ 	.word	0x00000000


	//----- nvinfo : EIATTR_CBANK_PARAM_SIZE
	.align		4
.L_19:
        /*005c*/ 	.byte	0x03, 0x19
        /*005e*/ 	.short	0x0010


	//----- nvinfo : EIATTR_PARAM_CBANK
	.align		4
        /*0060*/ 	.byte	0x04, 0x0a
        /*0062*/ 	.short	(.L_21 - .L_20)
	.align		4
.L_20:
        /*0064*/ 	.word	index@(.nv.constant0._Z9scale_fftPfii)
        /*0068*/ 	.short	0x0380
        /*006a*/ 	.short	0x0010


	//----- nvinfo : EIATTR_SW_WAR
	.align		4
.L_21:
        /*006c*/ 	.byte	0x04, 0x36
        /*006e*/ 	.short	(.L_23 - .L_22)
.L_22:
        /*0070*/ 	.word	0x00000008
.L_23:


//--------------------- .nv.callgraph             --------------------------
	.section	.nv.callgraph,"",@"SHT_CUDA_CALLGRAPH"
	.align	4
	.sectionentsize	8
	.align		4
        /*0000*/ 	.word	0x00000000
	.align		4
        /*0004*/ 	.word	0xffffffff
	.align		4
        /*0008*/ 	.word	0x00000000
	.align		4
        /*000c*/ 	.word	0xfffffffe
	.align		4
        /*0010*/ 	.word	0x00000000
	.align		4
        /*0014*/ 	.word	0xfffffffd
	.align		4
        /*0018*/ 	.word	0x00000000
	.align		4
        /*001c*/ 	.word	0xfffffffc


//--------------------- .text._Z9scale_fftPfii    --------------------------
	.section	.text._Z9scale_fftPfii,"ax",@progbits
	.align	128
        .global         _Z9scale_fftPfii
        .type           _Z9scale_fftPfii,@function
        .size           _Z9scale_fftPfii,(.L_x_16 - _Z9scale_fftPfii)
        .other          _Z9scale_fftPfii,@"STO_CUDA_ENTRY STV_DEFAULT"
_Z9scale_fftPfii:
.text._Z9scale_fftPfii:
[----:B------:R-:W-:Y:S01]  /*0000*/  LDC R1, c[0x0][0x37c] ;  /* 0x0000df00ff017b82 */ /* 0x000fe20000000800 */
[----:B------:R-:W0:Y:S01]  /*0010*/  S2R R0, SR_CTAID.X ;  /* 0x0000000000007919 */ /* 0x000e220000002500 */
[----:B------:R-:W0:Y:S01]  /*0020*/  LDCU UR4, c[0x0][0x360] ;  /* 0x00006c00ff0477ac */ /* 0x000e220008000800 */
[----:B------:R-:W0:Y:S01]  /*0030*/  S2R R3, SR_TID.X ;  /* 0x0000000000037919 */ /* 0x000e220000002100 */
[----:B------:R-:W1:Y:S01]  /*0040*/  LDCU UR5, c[0x0][0x38c] ;  /* 0x00007180ff0577ac */ /* 0x000e620008000800 */
[----:B0-----:R-:W-:-:S05]  /*0050*/  IMAD R0, R0, UR4, R3 ;  /* 0x0000000400007c24 */ /* 0x001fca000f8e0203 */
[----:B-1----:R-:W-:-:S13]  /*0060*/  ISETP.GE.AND P0, PT, R0, UR5, PT ;  /* 0x0000000500007c0c */ /* 0x002fda000bf06270 */
[----:B------:R-:W-:Y:S05]  /*0070*/  @P0 EXIT ;  /* 0x000000000000094d */ /* 0x000fea0003800000 */
[----:B------:R-:W0:Y:S01]  /*0080*/  LDC.64 R4, c[0x0][0x380] ;  /* 0x0000e000ff047b82 */ /* 0x000e220000000a00 */
[----:B------:R-:W1:Y:S01]  /*0090*/  LDCU.64 UR6, c[0x0][0x358] ;  /* 0x00006b00ff0677ac */ /* 0x000e620008000a00 */
[----:B------:R-:W-:Y:S01]  /*00a0*/  IMAD.SHL.U32 R3, R0, 0x2, RZ ;  /* 0x0000000200037824 */ /* 0x000fe200078e00ff */
[----:B------:R-:W2:Y:S03]  /*00b0*/  LDCU UR5, c[0x0][0x388] ;  /* 0x00007100ff0577ac */ /* 0x000ea60008000800 */
[----:B0-----:R-:W-:-:S05]  /*00c0*/  IMAD.WIDE R4, R3, 0x4, R4 ;  /* 0x0000000403047825 */ /* 0x001fca00078e0204 */
[----:B-1----:R-:W3:Y:S01]  /*00d0*/  LDG.E R0, desc[UR6][R4.64] ;  /* 0x0000000604007981 */ /* 0x002ee2000c1e1900 */
[----:B--2---:R-:W-:Y:S01]  /*00e0*/  UIMAD UR4, UR5, UR5, URZ ;  /* 0x00000005050472a4 */ /* 0x004fe2000f8e02ff */
[----:B------:R-:W-:Y:S03]  /*00f0*/  BSSY.RECONVERGENT B0, `(.L_x_0) ;  /* 0x000000e000007945 */ /* 0x000fe60003800200 */
[----:B------:R-:W-:-:S06]  /*0100*/  UIMAD UR4, UR4, UR5, URZ ;  /* 0x00000005040472a4 */ /* 0x000fcc000f8e02ff */
[----:B------:R-:W-:-:S04]  /*0110*/  I2FP.F32.S32 R3, UR4 ;  /* 0x0000000400037c45 */ /* 0x000fc80008201400 */
[----:B------:R-:W0:Y:S02]  /*0120*/  MUFU.RCP R2, R3 ;  /* 0x0000000300027308 */ /* 0x000e240000001000 */
[----:B0-----:R-:W-:-:S04]  /*0130*/  FFMA R7, -R3, R2, 1 ;  /* 0x3f80000003077423 */ /* 0x001fc80000000102 */
[----:B------:R-:W-:Y:S02]  /*0140*/  FFMA R7, R2, R7, R2 ;  /* 0x0000000702077223 */ /* 0x000fe40000000002 */
[----:B---3--:R-:W0:Y:S02]  /*0150*/  FCHK P0, R0, R3 ;  /* 0x0000000300007302 */ /* 0x008e240000000000 */
[----:B------:R-:W-:-:S04]  /*0160*/  FFMA R2, R0, R7, RZ ;  /* 0x0000000700027223 */ /* 0x000fc800000000ff */
[----:B------:R-:W-:-:S04]  /*0170*/  FFMA R6, -R3, R2, R0 ;  /* 0x0000000203067223 */ /* 0x000fc80000000100 */
[----:B------:R-:W-:Y:S01]  /*0180*/  FFMA R7, R7, R6, R2 ;  /* 0x0000000607077223 */ /* 0x000fe20000000002 */
[----:B0-----:R-:W-:Y:S06]  /*0190*/  @!P0 BRA `(.L_x_1) ;  /* 0x00000000000c8947 */ /* 0x001fec0003800000 */
[----:B------:R-:W-:-:S07]  /*01a0*/  MOV R2, 0x1c0 ;  /* 0x000001c000027802 */ /* 0x000fce0000000f00 */
[----:B------:R-:W-:Y:S05]  /*01b0*/  CALL.REL.NOINC `($__internal_0_$__cuda_sm3x_div_rn_noftz_f32_slowpath) ;  /* 0x0000000000507944 */ /* 0x000fea0003c00000 */
[----:B------:R-:W-:-:S07]  /*01c0*/  IMAD.MOV.U32 R7, RZ, RZ, R0 ;  /* 0x000000ffff077224 */ /* 0x000fce00078e0000 */
.L_x_1:
[----:B------:R-:W-:Y:S05]  /*01d0*/  BSYNC.RECONVERGENT B0 ;  /* 0x0000000000007941 */ /* 0x000fea0003800200 */
.L_x_0:
[----:B------:R-:W2:Y:S01]  /*01e0*/  LDG.E R2, desc[UR6][R4.64+0x4] ;  /* 0x0000040604027981 */ /* 0x000ea2000c1e1900 */
[----:B------:R-:W0:Y:S01]  /*01f0*/  MUFU.RCP R0, R3 ;  /* 0x0000000300007308 */ /* 0x000e220000001000 */
[----:B------:R-:W-:Y:S02]  /*0200*/  BSSY.RECONVERGENT B0, `(.L_x_2) ;  /* 0x000000d000007945 */ /* 0x000fe40003800200 */
[----:B------:R1:W-:Y:S01]  /*0210*/  STG.E desc[UR6][R4.64], R7 ;  /* 0x0000000704007986 */ /* 0x0003e2000c101906 */
[----:B0-----:R-:W-:-:S04]  /*0220*/  FFMA R9, -R3, R0, 1 ;  /* 0x3f80000003097423 */ /* 0x001fc80000000100 */
[----:B------:R-:W-:Y:S01]  /*0230*/  FFMA R0, R0, R9, R0 ;  /* 0x0000000900007223 */ /* 0x000fe20000000000 */
[----:B--2---:R-:W0:Y:S03]  /*0240*/  FCHK P0, R2, R3 ;  /* 0x0000000302007302 */ /* 0x004e260000000000 */
[----:B------:R-:W-:-:S04]  /*0250*/  FFMA R9, R0, R2, RZ ;  /* 0x0000000200097223 */ /* 0x000fc800000000ff */
[----:B------:R-:W-:-:S04]  /*0260*/  FFMA R6, -R3, R9, R2 ;  /* 0x0000000903067223 */ /* 0x000fc80000000102 */
[----:B------:R-:W-:Y:S01]  /*0270*/  FFMA R9, R0, R6, R9 ;  /* 0x0000000600097223 */ /* 0x000fe20000000009 */
[----:B01----:R-:W-:Y:S06]  /*0280*/  @!P0 BRA `(.L_x_3) ;  /* 0x0000000000108947 */ /* 0x003fec0003800000 */
[----:B------:R-:W-:Y:S01]  /*0290*/  IMAD.MOV.U32 R0, RZ, RZ, R2 ;  /* 0x000000ffff007224 */ /* 0x000fe200078e0002 */
[----:B------:R-:W-:-:S07]  /*02a0*/  MOV R2, 0x2c0 ;  /* 0x000002c000027802 */ /* 0x000fce0000000f00 */
[----:B------:R-:W-:Y:S05]  /*02b0*/  CALL.REL.NOINC `($__internal_0_$__cuda_sm3x_div_rn_noftz_f32_slowpath) ;  /* 0x0000000000107944 */ /* 0x000fea0003c00000 */
[----:B------:R-:W-:-:S07]  /*02c0*/  IMAD.MOV.U32 R9, RZ, RZ, R0 ;  /* 0x000000ffff097224 */ /* 0x000fce00078e0000 */
.L_x_3:
[----:B------:R-:W-:Y:S05]  /*02d0*/  BSYNC.RECONVERGENT B0 ;  /* 0x0000000000007941 */ /* 0x000fea0003800200 */
.L_x_2:
[----:B------:R-:W-:Y:S01]  /*02e0*/  STG.E desc[UR6][R4.64+0x4], R9 ;  /* 0x0000040904007986 */ /* 0x000fe2000c101906 */
[----:B------:R-:W-:Y:S05]  /*02f0*/  EXIT ;  /* 0x000000000000794d */ /* 0x000fea0003800000 */
        .weak           $__internal_0_$__cuda_sm3x_div_rn_noftz_f32_slowpath
        .type           $__internal_0_$__cuda_sm3x_div_rn_noftz_f32_slowpath,@function
        .size           $__internal_0_$__cuda_sm3x_div_rn_noftz_f32_slowpath,(.L_x_16 - $__internal_0_$__cuda_sm3x_div_rn_noftz_f32_slowpath)
$__internal_0_$__cuda_sm3x_div_rn_noftz_f32_slowpath:
[--C-:B------:R-:W-:Y:S01]  /*0300*/  SHF.R.U32.HI R7, RZ, 0x17, R3.reuse ;  /* 0x00000017ff077819 */ /* 0x100fe20000011603 */
[----:B------:R-:W-:Y:S01]  /*0310*/  BSSY.RECONVERGENT B1, `(.L_x_4) ;  /* 0x0000063000017945 */ /* 0x000fe20003800200 */
[----:B------:R-:W-:Y:S02]  /*0320*/  SHF.R.U32.HI R6, RZ, 0x17, R0 ;  /* 0x00000017ff067819 */ /* 0x000fe40000011600 */
[----:B------:R-:W-:Y:S01]  /*0330*/  LOP3.LUT R12, R7, 0xff, RZ, 0xc0, !PT ;  /* 0x000000ff070c7812 */ /* 0x000fe200078ec0ff */
[----:B------:R-:W-:Y:S01]  /*0340*/  IMAD.MOV.U32 R7, RZ, RZ, R3 ;  /* 0x000000ffff077224 */ /* 0x000fe200078e0003 */
[----:B------:R-:W-:-:S03]  /*0350*/  LOP3.LUT R10, R6, 0xff, RZ, 0xc0, !PT ;  /* 0x000000ff060a7812 */ /* 0x000fc600078ec0ff */
[----:B------:R-:W-:Y:S02]  /*0360*/  VIADD R9, R12, 0xffffffff ;  /* 0xffffffff0c097836 */ /* 0x000fe40000000000 */
[----:B------:R-:W-:-:S03]  /*0370*/  VIADD R8, R10, 0xffffffff ;  /* 0xffffffff0a087836 */ /* 0x000fc60000000000 */
[----:B------:R-:W-:-:S04]  /*0380*/  ISETP.GT.U32.AND P0, PT, R9, 0xfd, PT ;  /* 0x000000fd0900780c */ /* 0x000fc80003f04070 */
[----:B------:R-:W-:-:S13]  /*0390*/  ISETP.GT.U32.OR P0, PT, R8, 0xfd, P0 ;  /* 0x000000fd0800780c */ /* 0x000fda0000704470 */
[----:B------:R-:W-:Y:S01]  /*03a0*/  @!P0 IMAD.MOV.U32 R6, RZ, RZ, RZ ;  /* 0x000000ffff068224 */ /* 0x000fe200078e00ff */
[----:B------:R-:W-:Y:S06]  /*03b0*/  @!P0 BRA `(.L_x_5) ;  /* 0x00000000005c8947 */ /* 0x000fec0003800000 */
[----:B------:R-:W-:Y:S02]  /*03c0*/  FSETP.GTU.FTZ.AND P0, PT, |R0|, +INF , PT ;  /* 0x7f8000000000780b */ /* 0x000fe40003f1c200 */
[----:B------:R-:W-:-:S04]  /*03d0*/  FSETP.GTU.FTZ.AND P1, PT, |R3|, +INF , PT ;  /* 0x7f8000000300780b */ /* 0x000fc80003f3c200 */
[----:B------:R-:W-:-:S13]  /*03e0*/  PLOP3.LUT P0, PT, P0, P1, PT, 0xf8, 0x8f ;  /* 0x00000000008f781c */ /* 0x000fda0000703f70 */
[----:B------:R-:W-:Y:S05]  /*03f0*/  @P0 BRA `(.L_x_6) ;  /* 0x00000004004c0947 */ /* 0x000fea0003800000 */
[----:B------:R-:W-:-:S13]  /*0400*/  LOP3.LUT P0, RZ, R7, 0x7fffffff, R0, 0xc8, !PT ;  /* 0x7fffffff07ff7812 */ /* 0x000fda000780c800 */
[----:B------:R-:W-:Y:S05]  /*0410*/  @!P0 BRA `(.L_x_7) ;  /* 0x00000004003c8947 */ /* 0x000fea0003800000 */
[C---:B------:R-:W-:Y:S02]  /*0420*/  FSETP.NEU.FTZ.AND P2, PT, |R0|.reuse, +INF , PT ;  /* 0x7f8000000000780b */ /* 0x040fe40003f5d200 */
[----:B------:R-:W-:Y:S02]  /*0430*/  FSETP.NEU.FTZ.AND P1, PT, |R3|, +INF , PT ;  /* 0x7f8000000300780b */ /* 0x000fe40003f3d200 */
[----:B------:R-:W-:-:S11]  /*0440*/  FSETP.NEU.FTZ.AND P0, PT, |R0|, +INF , PT ;  /* 0x7f8000000000780b */ /* 0x000fd60003f1d200 */
[----:B------:R-:W-:Y:S05]  /*0450*/  @!P1 BRA !P2, `(.L_x_7) ;  /* 0x00000004002c9947 */ /* 0x000fea0005000000 */
[----:B------:R-:W-:-:S04]  /*0460*/  LOP3.LUT P2, RZ, R0, 0x7fffffff, RZ, 0xc0, !PT ;  /* 0x7fffffff00ff7812 */ /* 0x000fc8000784c0ff */
[----:B------:R-:W-:-:S13]  /*0470*/  PLOP3.LUT P1, PT, P1, P2, PT, 0x2f, 0xf2 ;  /* 0x0000000000f2781c */ /* 0x000fda0000f24577 */
[----:B------:R-:W-:Y:S05]  /*0480*/  @P1 BRA `(.L_x_8) ;  /* 0x0000000400181947 */ /* 0x000fea0003800000 */
[----:B------:R-:W-:-:S04]  /*0490*/  LOP3.LUT P1, RZ, R7, 0x7fffffff, RZ, 0xc0, !PT ;  /* 0x7fffffff07ff7812 */ /* 0x000fc8000782c0ff */
[----:B------:R-:W-:-:S13]  /*04a0*/  PLOP3.LUT P0, PT, P0, P1, PT, 0x2f, 0xf2 ;  /* 0x0000000000f2781c */ /* 0x000fda0000702577 */
[----:B------:R-:W-:Y:S05]  /*04b0*/  @P0 BRA `(.L_x_9) ;  /* 0x0000000400000947 */ /* 0x000fea0003800000 */
[----:B------:R-:W-:Y:S02]  /*04c0*/  ISETP.GE.AND P0, PT, R8, RZ, PT ;  /* 0x000000ff0800720c */ /* 0x000fe40003f06270 */
[----:B------:R-:W-:-:S11]  /*04d0*/  ISETP.GE.AND P1, PT, R9, RZ, PT ;  /* 0x000000ff0900720c */ /* 0x000fd60003f26270 */
[----:B------:R-:W-:Y:S02]  /*04e0*/  @P0 IMAD.MOV.U32 R6, RZ, RZ, RZ ;  /* 0x000000ffff060224 */ /* 0x000fe400078e00ff */
[----:B------:R-:W-:Y:S01]  /*04f0*/  @!P0 FFMA R0, R0, 1.84467440737095516160e+19, RZ ;  /* 0x5f80000000008823 */ /* 0x000fe200000000ff */
[----:B------:R-:W-:Y:S02]  /*0500*/  @!P0 IMAD.MOV.U32 R6, RZ, RZ, -0x40 ;  /* 0xffffffc0ff068424 */ /* 0x000fe400078e00ff */
[----:B------:R-:W-:Y:S02]  /*0510*/  @!P1 FFMA R7, R3, 1.84467440737095516160e+19, RZ ;  /* 0x5f80000003079823 */ /* 0x000fe400000000ff */
[----:B------:R-:W-:-:S07]  /*0520*/  @!P1 VIADD R6, R6, 0x40 ;  /* 0x0000004006069836 */ /* 0x000fce0000000000 */
.L_x_5:
[----:B------:R-:W-:Y:S01]  /*0530*/  LEA R8, R12, 0xc0800000, 0x17 ;  /* 0xc08000000c087811 */ /* 0x000fe200078eb8ff */
[----:B------:R-:W-:Y:S04]  /*0540*/  BSSY.RECONVERGENT B2, `(.L_x_10) ;  /* 0x0000036000027945 */ /* 0x000fe80003800200 */
[----:B------:R-:W-:Y:S02]  /*0550*/  IMAD.IADD R8, R7, 0x1, -R8 ;  /* 0x0000000107087824 */ /* 0x000fe400078e0a08 */
[----:B------:R-:W-:Y:S02]  /*0560*/  VIADD R7, R10, 0xffffff81 ;  /* 0xffffff810a077836 */ /* 0x000fe40000000000 */
[----:B------:R-:W0:Y:S01]  /*0570*/  MUFU.RCP R9, R8 ;  /* 0x0000000800097308 */ /* 0x000e220000001000 */
[----:B------:R-:W-:Y:S01]  /*0580*/  FADD.FTZ R11, -R8, -RZ ;  /* 0x800000ff080b7221 */ /* 0x000fe20000010100 */
[----:B------:R-:W-:-:S03]  /*0590*/  IMAD R0, R7, -0x800000, R0 ;  /* 0xff80000007007824 */ /* 0x000fc600078e0200 */
[----:B0-----:R-:W-:-:S04]  /*05a0*/  FFMA R10, R9, R11, 1 ;  /* 0x3f800000090a7423 */ /* 0x001fc8000000000b */
[----:B------:R-:W-:-:S04]  /*05b0*/  FFMA R14, R9, R10, R9 ;  /* 0x0000000a090e7223 */ /* 0x000fc80000000009 */
[----:B------:R-:W-:-:S04]  /*05c0*/  FFMA R9, R0, R14, RZ ;  /* 0x0000000e00097223 */ /* 0x000fc800000000ff */
[----:B------:R-:W-:-:S04]  /*05d0*/  FFMA R10, R11, R9, R0 ;  /* 0x000000090b0a7223 */ /* 0x000fc80000000000 */
[----:B------:R-:W-:Y:S01]  /*05e0*/  FFMA R13, R14, R10, R9 ;  /* 0x0000000a0e0d7223 */ /* 0x000fe20000000009 */
[----:B------:R-:W-:-:S03]  /*05f0*/  IADD3 R9, PT, PT, R7, 0x7f, -R12 ;  /* 0x0000007f07097810 */ /* 0x000fc60007ffe80c */
[----:B------:R-:W-:Y:S02]  /*0600*/  FFMA R10, R11, R13, R0 ;  /* 0x0000000d0b0a7223 */ /* 0x000fe40000000000 */
[----:B------:R-:W-:Y:S02]  /*0610*/  IMAD.IADD R9, R9, 0x1, R6 ;  /* 0x0000000109097824 */ /* 0x000fe400078e0206 */
[----:B------:R-:W-:-:S05]  /*0620*/  FFMA R0, R14, R10, R13 ;  /* 0x0000000a0e007223 */ /* 0x000fca000000000d */
[----:B------:R-:W-:-:S04]  /*0630*/  SHF.R.U32.HI R7, RZ, 0x17, R0 ;  /* 0x00000017ff077819 */ /* 0x000fc80000011600 */
[----:B------:R-:W-:-:S05]  /*0640*/  LOP3.LUT R7, R7, 0xff, RZ, 0xc0, !PT ;  /* 0x000000ff07077812 */ /* 0x000fca00078ec0ff */
[----:B------:R-:W-:-:S04]  /*0650*/  IMAD.IADD R11, R7, 0x1, R9 ;  /* 0x00000001070b7824 */ /* 0x000fc800078e0209 */
[----:B------:R-:W-:-:S05]  /*0660*/  VIADD R6, R11, 0xffffffff ;  /* 0xffffffff0b067836 */ /* 0x000fca0000000000 */
[----:B------:R-:W-:-:S13]  /*0670*/  ISETP.GE.U32.AND P0, PT, R6, 0xfe, PT ;  /* 0x000000fe0600780c */ /* 0x000fda0003f06070 */
[----:B------:R-:W-:Y:S05]  /*0680*/  @!P0 BRA `(.L_x_11) ;  /* 0x0000000000808947 */ /* 0x000fea0003800000 */
[----:B------:R-:W-:-:S13]  /*0690*/  ISETP.GT.AND P0, PT, R11, 0xfe, PT ;  /* 0x000000fe0b00780c */ /* 0x000fda0003f04270 */
[----:B------:R-:W-:Y:S05]  /*06a0*/  @P0 BRA `(.L_x_12) ;  /* 0x00000000006c0947 */ /* 0x000fea0003800000 */
[----:B------:R-:W-:-:S13]  /*06b0*/  ISETP.GE.AND P0, PT, R11, 0x1, PT ;  /* 0x000000010b00780c */ /* 0x000fda0003f06270 */
[----:B------:R-:W-:Y:S05]  /*06c0*/  @P0 BRA `(.L_x_13) ;  /* 0x0000000000740947 */ /* 0x000fea0003800000 */
[----:B------:R-:W-:Y:S02]  /*06d0*/  ISETP.GE.AND P0, PT, R11, -0x18, PT ;  /* 0xffffffe80b00780c */ /* 0x000fe40003f06270 */
[----:B------:R-:W-:-:S11]  /*06e0*/  LOP3.LUT R0, R0, 0x80000000, RZ, 0xc0, !PT ;  /* 0x8000000000007812 */ /* 0x000fd600078ec0ff */
[----:B------:R-:W-:Y:S05]  /*06f0*/  @!P0 BRA `(.L_x_13) ;  /* 0x0000000000688947 */ /* 0x000fea0003800000 */
[CCC-:B------:R-:W-:Y:S01]  /*0700*/  FFMA.RZ R6, R14.reuse, R10.reuse, R13.reuse ;  /* 0x0000000a0e067223 */ /* 0x1c0fe2000000c00d */
[C---:B------:R-:W-:Y:S02]  /*0710*/  VIADD R9, R11.reuse, 0x20 ;  /* 0x000000200b097836 */ /* 0x040fe40000000000 */
[-CC-:B------:R-:W-:Y:S01]  /*0720*/  FFMA.RM R7, R14, R10.reuse, R13.reuse ;  /* 0x0000000a0e077223 */ /* 0x180fe2000000400d */
[C---:B------:R-:W-:Y:S02]  /*0730*/  ISETP.NE.AND P2, PT, R11.reuse, RZ, PT ;  /* 0x000000ff0b00720c */ /* 0x040fe40003f45270 */
[----:B------:R-:W-:Y:S01]  /*0740*/  LOP3.LUT R8, R6, 0x7fffff, RZ, 0xc0, !PT ;  /* 0x007fffff06087812 */ /* 0x000fe200078ec0ff */
[----:B------:R-:W-:Y:S01]  /*0750*/  FFMA.RP R6, R14, R10, R13 ;  /* 0x0000000a0e067223 */ /* 0x000fe2000000800d */
[----:B------:R-:W-:Y:S01]  /*0760*/  IMAD.MOV R10, RZ, RZ, -R11 ;  /* 0x000000ffff0a7224 */ /* 0x000fe200078e0a0b */
[----:B------:R-:W-:Y:S02]  /*0770*/  ISETP.NE.AND P1, PT, R11, RZ, PT ;  /* 0x000000ff0b00720c */ /* 0x000fe40003f25270 */
[----:B------:R-:W-:-:S02]  /*0780*/  LOP3.LUT R8, R8, 0x800000, RZ, 0xfc, !PT ;  /* 0x0080000008087812 */ /* 0x000fc400078efcff */
[----:B------:R-:W-:Y:S02]  /*0790*/  FSETP.NEU.FTZ.AND P0, PT, R6, R7, PT ;  /* 0x000000070600720b */ /* 0x000fe40003f1d000 */
[----:B------:R-:W-:Y:S02]  /*07a0*/  SHF.L.U32 R9, R8, R9, RZ ;  /* 0x0000000908097219 */ /* 0x000fe400000006ff */
[----:B------:R-:W-:Y:S02]  /*07b0*/  SEL R7, R10, RZ, P2 ;  /* 0x000000ff0a077207 */ /* 0x000fe40001000000 */
[----:B------:R-:W-:Y:S02]  /*07c0*/  ISETP.NE.AND P1, PT, R9, RZ, P1 ;  /* 0x000000ff0900720c */ /* 0x000fe40000f25270 */
[----:B------:R-:W-:Y:S02]  /*07d0*/  SHF.R.U32.HI R7, RZ, R7, R8 ;  /* 0x00000007ff077219 */ /* 0x000fe40000011608 */
[----:B------:R-:W-:-:S02]  /*07e0*/  PLOP3.LUT P0, PT, P0, P1, PT, 0xf8, 0x8f ;  /* 0x00000000008f781c */ /* 0x000fc40000703f70 */
[----:B------:R-:W-:Y:S02]  /*07f0*/  SHF.R.U32.HI R9, RZ, 0x1, R7 ;  /* 0x00000001ff097819 */ /* 0x000fe40000011607 */
[----:B------:R-:W-:-:S04]  /*0800*/  SEL R6, RZ, 0x1, !P0 ;  /* 0x00000001ff067807 */ /* 0x000fc80004000000 */
[----:B------:R-:W-:-:S04]  /*0810*/  LOP3.LUT R6, R6, 0x1, R9, 0xf8, !PT ;  /* 0x0000000106067812 */ /* 0x000fc800078ef809 */
[----:B------:R-:W-:-:S05]  /*0820*/  LOP3.LUT R6, R6, R7, RZ, 0xc0, !PT ;  /* 0x0000000706067212 */ /* 0x000fca00078ec0ff */
[----:B------:R-:W-:-:S05]  /*0830*/  IMAD.IADD R9, R9, 0x1, R6 ;  /* 0x0000000109097824 */ /* 0x000fca00078e0206 */
[----:B------:R-:W-:Y:S01]  /*0840*/  LOP3.LUT R0, R9, R0, RZ, 0xfc, !PT ;  /* 0x0000000009007212 */ /* 0x000fe200078efcff */
[----:B------:R-:W-:Y:S06]  /*0850*/  BRA `(.L_x_13) ;  /* 0x0000000000107947 */ /* 0x000fec0003800000 */
.L_x_12:
[----:B------:R-:W-:-:S04]  /*0860*/  LOP3.LUT R0, R0, 0x80000000, RZ, 0xc0, !PT ;  /* 0x8000000000007812 */ /* 0x000fc800078ec0ff */
[----:B------:R-:W-:Y:S01]  /*0870*/  LOP3.LUT R0, R0, 0x7f800000, RZ, 0xfc, !PT ;  /* 0x7f80000000007812 */ /* 0x000fe200078efcff */
[----:B------:R-:W-:Y:S06]  /*0880*/  BRA `(.L_x_13) ;  /* 0x0000000000047947 */ /* 0x000fec0003800000 */
.L_x_11:
[----:B------:R-:W-:-:S07]  /*0890*/  IMAD R0, R9, 0x800000, R0 ;  /* 0x0080000009007824 */ /* 0x000fce00078e0200 */
.L_x_13:
[----:B------:R-:W-:Y:S05]  /*08a0*/  BSYNC.RECONVERGENT B2 ;  /* 0x0000000000027941 */ /* 0x000fea0003800200 */
.L_x_10:
[----:B------:R-:W-:Y:S05]  /*08b0*/  BRA `(.L_x_14) ;  /* 0x0000000000207947 */ /* 0x000fea0003800000 */
.L_x_9:
[----:B------:R-:W-:-:S04]  /*08c0*/  LOP3.LUT R0, R7, 0x80000000, R0, 0x48, !PT ;  /* 0x8000000007007812 */ /* 0x000fc800078e4800 */
[----:B------:R-:W-:Y:S01]  /*08d0*/  LOP3.LUT R0, R0, 0x7f800000, RZ, 0xfc, !PT ;  /* 0x7f80000000007812 */ /* 0x000fe200078efcff */
[----:B------:R-:W-:Y:S06]  /*08e0*/  BRA `(.L_x_14) ;  /* 0x0000000000147947 */ /* 0x000fec0003800000 */
.L_x_8:
[----:B------:R-:W-:Y:S01]  /*08f0*/  LOP3.LUT R0, R7, 0x80000000, R0, 0x48, !PT ;  /* 0x8000000007007812 */ /* 0x000fe200078e4800 */
[----:B------:R-:W-:Y:S06]  /*0900*/  BRA `(.L_x_14) ;  /* 0x00000000000c7947 */ /* 0x000fec0003800000 */
.L_x_7:
[----:B------:R-:W0:Y:S01]  /*0910*/  MUFU.RSQ R0, -QNAN ;  /* 0xffc0000000007908 */ /* 0x000e220000001400 */
[----:B------:R-:W-:Y:S05]  /*0920*/  BRA `(.L_x_14) ;  /* 0x0000000000047947 */ /* 0x000fea0003800000 */
.L_x_6:
[----:B------:R-:W-:-:S07]  /*0930*/  FADD.FTZ R0, R0, R3 ;  /* 0x0000000300007221 */ /* 0x000fce0000010000 */
.L_x_14:
[----:B------:R-:W-:Y:S05]  /*0940*/  BSYNC.RECONVERGENT B1 ;  /* 0x0000000000017941 */ /* 0x000fea0003800200 */
.L_x_4:
[----:B------:R-:W-:Y:S02]  /*0950*/  IMAD.MOV.U32 R6, RZ, RZ, R2 ;  /* 0x000000ffff067224 */ /* 0x000fe400078e0002 */
[----:B------:R-:W-:-:S04]  /*0960*/  IMAD.MOV.U32 R7, RZ, RZ, 0x0 ;  /* 0x00000000ff077424 */ /* 0x000fc800078e00ff */
[----:B0-----:R-:W-:Y:S05]  /*0970*/  RET.REL.NODEC R6 `(_Z9scale_fftPfii) ;  /* 0xfffffff406a07950 */ /* 0x001fea0003c3ffff */
.L_x_15:
[----:B------:R-:W-:-:S00]  /*0980*/  BRA `(.L_x_15) ;  /* 0xfffffffc00fc7947 */ /* 0x000fc0000383ffff */
[----:B------:R-:W-:-:S00]  /*0990*/  NOP ;  /* 0x0000000000007918 */ /* 0x000fc00000000000 */
        /* <DEDUP_REMOVED lines=14> */
.L_x_16:


//--------------------- .nv.shared.reserved.0     --------------------------
	.section	.nv.shared.reserved.0,"aw",@nobits
	.weak		__nv_reservedSMEM_offset_0_alias
	.size		__nv_reservedSMEM_offset_0_alias, 0, 64
	.other		__nv_reservedSMEM_offset_0_alias,@"STO_CUDA_RESERVED_SHARED STV_DEFAULT"
__nv_reservedSMEM_offset_0_alias:
	.zero		0
	.zero		64


//--------------------- .nv.constant0._Z9scale_fftPfii --------------------------
	.section	.nv.constant0._Z9scale_fftPfii,"a",@progbits
	.sectionflags	@""
	.align	4
.nv.constant0._Z9scale_fftPfii:
	.zero		912


//--------------------- SYMBOLS --------------------------

	.type		.nv.reservedSmem.offset0,@object
	.size		.nv.reservedSmem.offset0,0x4
